//
// Generated by NVIDIA NVVM Compiler
//
// Compiler Build ID: CL-36424714
// Cuda compilation tools, release 13.0, V13.0.88
// Based on NVVM 20.0.0
//

.version 9.0
.target sm_100
.address_size 64

	// .globl	_Z12vectorKernelPfS_S_ii

.visible .entry _Z12vectorKernelPfS_S_ii(
	.param .u64 .ptr .align 1 _Z12vectorKernelPfS_S_ii_param_0,
	.param .u64 .ptr .align 1 _Z12vectorKernelPfS_S_ii_param_1,
	.param .u64 .ptr .align 1 _Z12vectorKernelPfS_S_ii_param_2,
	.param .u32 _Z12vectorKernelPfS_S_ii_param_3,
	.param .u32 _Z12vectorKernelPfS_S_ii_param_4
)
{
	.reg .pred 	%p<7>;
	.reg .b32 	%r<17>;
	.reg .b32 	%f<23>;
	.reg .b64 	%rd<12>;

	ld.param.u64 	%rd1, [_Z12vectorKernelPfS_S_ii_param_0];
	ld.param.u64 	%rd2, [_Z12vectorKernelPfS_S_ii_param_1];
	ld.param.u64 	%rd3, [_Z12vectorKernelPfS_S_ii_param_2];
	ld.param.u32 	%r10, [_Z12vectorKernelPfS_S_ii_param_3];
	ld.param.u32 	%r9, [_Z12vectorKernelPfS_S_ii_param_4];
	mov.u32 	%r11, %ctaid.x;
	mov.u32 	%r12, %ntid.x;
	mov.u32 	%r13, %tid.x;
	mad.lo.s32 	%r1, %r11, %r12, %r13;
	setp.ge.s32 	%p1, %r1, %r10;
	@%p1 bra 	$L__BB0_9;
	setp.lt.s32 	%p2, %r9, 1;
	mov.f32 	%f22, 0f00000000;
	@%p2 bra 	$L__BB0_8;
	cvta.to.global.u64 	%rd4, %rd1;
	mul.wide.s32 	%rd5, %r1, 4;
	add.s64 	%rd6, %rd4, %rd5;
	ld.global.f32 	%f12, [%rd6];
	cvta.to.global.u64 	%rd7, %rd2;
	add.s64 	%rd8, %rd7, %rd5;
	ld.global.f32 	%f13, [%rd8];
	mul.f32 	%f1, %f12, %f13;
	and.b32  	%r2, %r9, 3;
	setp.lt.u32 	%p3, %r9, 4;
	mov.f32 	%f22, 0f00000000;
	@%p3 bra 	$L__BB0_5;
	and.b32  	%r14, %r9, 2147483644;
	neg.s32 	%r15, %r14;
	mov.f32 	%f22, 0f00000000;
$L__BB0_4:
	add.f32 	%f15, %f22, %f1;
	add.f32 	%f16, %f15, %f1;
	add.f32 	%f17, %f16, %f1;
	add.f32 	%f22, %f17, %f1;
	add.s32 	%r15, %r15, 4;
	setp.ne.s32 	%p4, %r15, 0;
	@%p4 bra 	$L__BB0_4;
$L__BB0_5:
	setp.eq.s32 	%p5, %r2, 0;
	@%p5 bra 	$L__BB0_8;
	neg.s32 	%r16, %r2;
$L__BB0_7:
	.pragma "nounroll";
	add.f32 	%f22, %f22, %f1;
	add.s32 	%r16, %r16, 1;
	setp.ne.s32 	%p6, %r16, 0;
	@%p6 bra 	$L__BB0_7;
$L__BB0_8:
	cvta.to.global.u64 	%rd9, %rd3;
	mul.wide.s32 	%rd10, %r1, 4;
	add.s64 	%rd11, %rd9, %rd10;
	st.global.f32 	[%rd11], %f22;
$L__BB0_9:
	ret;

}


// ===== COMPILED SASS (sm_100) =====

	.target	sm_100

	.elftype	@"ET_EXEC"


//--------------------- .note.nv.tkinfo           --------------------------
	.section	.note.nv.tkinfo,"",@"SHT_NOTE"
	.sectionflags	@"SHF_NOTE_NV_TKINFO"
	.tkinfo
        /*0018*/ 	.word	0x00000002
        /*0030*/ 	.string	""
        /*0030*/ 	.string	"ptxas"
        /*0030*/ 	.string	"Cuda compilation tools, release 13.0, V13.0.88"
        /*0030*/ 	.string	"Build cuda_13.0.r13.0/compiler.36424714_0"
        /*0030*/ 	.string	"-arch sm_100 -m 64 "



//--------------------- .note.nv.cuinfo           --------------------------
	.section	.note.nv.cuinfo,"",@"SHT_NOTE"
	.sectionflags	@"SHF_NOTE_NV_CUINFO"
        /*0018*/ 	.short	0x0002
        /*001a*/ 	.short	0x0064
        /*001c*/ 	.short	0x0082
	.zero		2


//--------------------- .nv.info                  --------------------------
	.section	.nv.info,"",@"SHT_CUDA_INFO"
	.align	4


	//----- nvinfo : EIATTR_REGCOUNT
	.align		4
        /*0000*/ 	.byte	0x04, 0x2f
        /*0002*/ 	.short	(.L_1 - .L_0)
	.align		4
.L_0:
        /*0004*/ 	.word	index@(_Z12vectorKernelPfS_S_ii)
        /*0008*/ 	.word	0x0000000a


	//----- nvinfo : EIATTR_FRAME_SIZE
	.align		4
.L_1:
        /*000c*/ 	.byte	0x04, 0x11
        /*000e*/ 	.short	(.L_3 - .L_2)
	.align		4
.L_2:
        /*0010*/ 	.word	index@(_Z12vectorKernelPfS_S_ii)
        /*0014*/ 	.word	0x00000000


	//----- nvinfo : EIATTR_MIN_STACK_SIZE
	.align		4
.L_3:
        /*0018*/ 	.byte	0x04, 0x12
        /*001a*/ 	.short	(.L_5 - .L_4)
	.align		4
.L_4:
        /*001c*/ 	.word	index@(_Z12vectorKernelPfS_S_ii)
        /*0020*/ 	.word	0x00000000
.L_5:


//--------------------- .nv.compat                --------------------------
	.section	.nv.compat,"",@"SHT_CUDA_COMPAT_INFO"
	.align	4
        /*0000*/ 	.byte	0x02, 0x09, 0x00, 0x00, 0x02, 0x02, 0x01, 0x00, 0x02, 0x05, 0x05, 0x00, 0x03, 0x07, 0x01, 0x01
        /*0010*/ 	.byte	0x02, 0x03, 0x00, 0x00, 0x02, 0x06, 0x01, 0x00, 0x04, 0x0b, 0x08, 0x00, 0x09, 0x00, 0x00, 0x00
        /*0020*/ 	.byte	0x00, 0x00, 0x00, 0x00


//--------------------- .nv.info._Z12vectorKernelPfS_S_ii --------------------------
	.section	.nv.info._Z12vectorKernelPfS_S_ii,"",@"SHT_CUDA_INFO"
	.sectionflags	@""
	.align	4


	//----- nvinfo : EIATTR_CUDA_API_VERSION
	.align		4
        /*0000*/ 	.byte	0x04, 0x37
        /*0002*/ 	.short	(.L_7 - .L_6)
.L_6:
        /*0004*/ 	.word	0x00000082


	//----- nvinfo : EIATTR_KPARAM_INFO
	.align		4
.L_7:
        /*0008*/ 	.byte	0x04, 0x17
        /*000a*/ 	.short	(.L_9 - .L_8)
.L_8:
        /*000c*/ 	.word	0x00000000
        /*0010*/ 	.short	0x0004
        /*0012*/ 	.short	0x001c
        /*0014*/ 	.byte	0x00, 0xf0, 0x11, 0x00


	//----- nvinfo : EIATTR_KPARAM_INFO
	.align		4
.L_9:
        /*0018*/ 	.byte	0x04, 0x17
        /*001a*/ 	.short	(.L_11 - .L_10)
.L_10:
        /*001c*/ 	.word	0x00000000
        /*0020*/ 	.short	0x0003
        /*0022*/ 	.short	0x0018
        /*0024*/ 	.byte	0x00, 0xf0, 0x11, 0x00


	//----- nvinfo : EIATTR_KPARAM_INFO
	.align		4
.L_11:
        /*0028*/ 	.byte	0x04, 0x17
        /*002a*/ 	.short	(.L_13 - .L_12)
.L_12:
        /*002c*/ 	.word	0x00000000
        /*0030*/ 	.short	0x0002
        /*0032*/ 	.short	0x0010
        /*0034*/ 	.byte	0x00, 0xf5, 0x21, 0x00


	//----- nvinfo : EIATTR_KPARAM_INFO
	.align		4
.L_13:
        /*0038*/ 	.byte	0x04, 0x17
        /*003a*/ 	.short	(.L_15 - .L_14)
.L_14:
        /*003c*/ 	.word	0x00000000
        /*0040*/ 	.short	0x0001
        /*0042*/ 	.short	0x0008
        /*0044*/ 	.byte	0x00, 0xf5, 0x21, 0x00


	//----- nvinfo : EIATTR_KPARAM_INFO
	.align		4
.L_15:
        /*0048*/ 	.byte	0x04, 0x17
        /*004a*/ 	.short	(.L_17 - .L_16)
.L_16:
        /*004c*/ 	.word	0x00000000
        /*0050*/ 	.short	0x0000
        /*0052*/ 	.short	0x0000
        /*0054*/ 	.byte	0x00, 0xf5, 0x21, 0x00


	//----- nvinfo : EIATTR_SPARSE_MMA_MASK
	.align		4
.L_17:
        /*0058*/ 	.byte	0x03, 0x50
        /*005a*/ 	.short	0x0000


	//----- nvinfo : EIATTR_MAXREG_COUNT
	.align		4
        /*005c*/ 	.byte	0x03, 0x1b
        /*005e*/ 	.short	0x00ff


	//----- nvinfo : EIATTR_MERCURY_ISA_VERSION
	.align		4
        /*0060*/ 	.byte	0x03, 0x5f
        /*0062*/ 	.short	0x0101


	//----- nvinfo : EIATTR_VRC_CTA_INIT_COUNT
	.align		4
        /*0064*/ 	.byte	0x02, 0x4a
	.zero		1
	.zero		1


	//----- nvinfo : EIATTR_EXIT_INSTR_OFFSETS
	.align		4
        /*0068*/ 	.byte	0x04, 0x1c
        /*006a*/ 	.short	(.L_19 - .L_18)


	//   ....[0]....
.L_18:
        /*006c*/ 	.word	0x00000070


	//   ....[1]....
        /*0070*/ 	.word	0x00000550


	//----- nvinfo : EIATTR_CBANK_PARAM_SIZE
	.align		4
.L_19:
        /*0074*/ 	.byte	0x03, 0x19
        /*0076*/ 	.short	0x0020


	//----- nvinfo : EIATTR_PARAM_CBANK
	.align		4
        /*0078*/ 	.byte	0x04, 0x0a
        /*007a*/ 	.short	(.L_21 - .L_20)
	.align		4
.L_20:
        /*007c*/ 	.word	index@(.nv.constant0._Z12vectorKernelPfS_S_ii)
        /*0080*/ 	.short	0x0380
        /*0082*/ 	.short	0x0020


	//----- nvinfo : EIATTR_SW_WAR
	.align		4
.L_21:
        /*0084*/ 	.byte	0x04, 0x36
        /*0086*/ 	.short	(.L_23 - .L_22)
.L_22:
        /*0088*/ 	.word	0x00000008
.L_23:


//--------------------- .nv.callgraph             --------------------------
	.section	.nv.callgraph,"",@"SHT_CUDA_CALLGRAPH"
	.align	4
	.sectionentsize	8
	.align		4
        /*0000*/ 	.word	0x00000000
	.align		4
        /*0004*/ 	.word	0xffffffff
	.align		4
        /*0008*/ 	.word	0x00000000
	.align		4
        /*000c*/ 	.word	0xfffffffe
	.align		4
        /*0010*/ 	.word	0x00000000
	.align		4
        /*0014*/ 	.word	0xfffffffd
	.align		4
        /*0018*/ 	.word	0x00000000
	.align		4
        /*001c*/ 	.word	0xfffffffc


//--------------------- .text._Z12vectorKernelPfS_S_ii --------------------------
	.section	.text._Z12vectorKernelPfS_S_ii,"ax",@progbits
	.align	128
        .global         _Z12vectorKernelPfS_S_ii
        .type           _Z12vectorKernelPfS_S_ii,@function
        .size           _Z12vectorKernelPfS_S_ii,(.L_x_8 - _Z12vectorKernelPfS_S_ii)
        .other          _Z12vectorKernelPfS_S_ii,@"STO_CUDA_ENTRY STV_DEFAULT"
_Z12vectorKernelPfS_S_ii:
.text._Z12vectorKernelPfS_S_ii:
[----:B------:R-:W-:Y:S01]  /*0000*/  LDC R1, c[0x0][0x37c] ;  /* 0x0000df00ff017b82 */ /* 0x000fe20000000800 */
[----:B------:R-:W0:Y:S07]  /*0010*/  S2R R3, SR_TID.X ;  /* 0x0000000000037919 */ /* 0x000e2e0000002100 */
[----:B------:R-:W0:Y:S01]  /*0020*/  S2UR UR4, SR_CTAID.X ;  /* 0x00000000000479c3 */ /* 0x000e220000002500 */
[----:B------:R-:W1:Y:S07]  /*0030*/  LDCU UR5, c[0x0][0x398] ;  /* 0x00007300ff0577ac */ /* 0x000e6e0008000800 */
[----:B------:R-:W0:Y:S02]  /*0040*/  LDC R0, c[0x0][0x360] ;  /* 0x0000d800ff007b82 */ /* 0x000e240000000800 */
[----:B0-----:R-:W-:-:S05]  /*0050*/  IMAD R0, R0, UR4, R3 ;  /* 0x0000000400007c24 */ /* 0x001fca000f8e0203 */
[----:B-1----:R-:W-:-:S13]  /*0060*/  ISETP.GE.AND P0, PT, R0, UR5, PT ;  /* 0x0000000500007c0c */ /* 0x002fda000bf06270 */
[----:B------:R-:W-:Y:S05]  /*0070*/  @P0 EXIT ;  /* 0x000000000000094d */ /* 0x000fea0003800000 */
[----:B------:R-:W0:Y:S01]  /*0080*/  LDCU UR5, c[0x0][0x39c] ;  /* 0x00007380ff0577ac */ /* 0x000e220008000800 */
[----:B------:R-:W-:Y:S01]  /*0090*/  HFMA2 R7, -RZ, RZ, 0, 0 ;  /* 0x00000000ff077431 */ /* 0x000fe200000001ff */
[----:B------:R-:W1:Y:S01]  /*00a0*/  LDCU.64 UR6, c[0x0][0x358] ;  /* 0x00006b00ff0677ac */ /* 0x000e620008000a00 */
[----:B0-----:R-:W-:-:S09]  /*00b0*/  UISETP.GE.AND UP0, UPT, UR5, 0x1, UPT ;  /* 0x000000010500788c */ /* 0x001fd2000bf06270 */
[----:B-1----:R-:W-:Y:S05]  /*00c0*/  BRA.U !UP0, `(.L_x_0) ;  /* 0x0000000508147547 */ /* 0x002fea000b800000 */
[----:B------:R-:W0:Y:S08]  /*00d0*/  LDC.64 R2, c[0x0][0x380] ;  /* 0x0000e000ff027b82 */ /* 0x000e300000000a00 */
[----:B------:R-:W1:Y:S01]  /*00e0*/  LDC.64 R4, c[0x0][0x388] ;  /* 0x0000e200ff047b82 */ /* 0x000e620000000a00 */
[----:B0-----:R-:W-:-:S06]  /*00f0*/  IMAD.WIDE R2, R0, 0x4, R2 ;  /* 0x0000000400027825 */ /* 0x001fcc00078e0202 */
[----:B------:R-:W2:Y:S01]  /*0100*/  LDG.E R2, desc[UR6][R2.64] ;  /* 0x0000000602027981 */ /* 0x000ea2000c1e1900 */
[----:B-1----:R-:W-:-:S06]  /*0110*/  IMAD.WIDE R4, R0, 0x4, R4 ;  /* 0x0000000400047825 */ /* 0x002fcc00078e0204 */
[----:B------:R-:W2:Y:S01]  /*0120*/  LDG.E R5, desc[UR6][R4.64] ;  /* 0x0000000604057981 */ /* 0x000ea2000c1e1900 */
[----:B------:R-:W-:Y:S01]  /*0130*/  UISETP.GE.U32.AND UP0, UPT, UR5, 0x4, UPT ;  /* 0x000000040500788c */ /* 0x000fe2000bf06070 */
[----:B------:R-:W-:Y:S01]  /*0140*/  MOV R7, RZ ;  /* 0x000000ff00077202 */ /* 0x000fe20000000f00 */
[----:B------:R-:W-:Y:S01]  /*0150*/  ULOP3.LUT UR4, UR5, 0x3, URZ, 0xc0, !UPT ;  /* 0x0000000305047892 */ /* 0x000fe2000f8ec0ff */
[----:B--2---:R-:W-:-:S06]  /*0160*/  FMUL R6, R2, R5 ;  /* 0x0000000502067220 */ /* 0x004fcc0000400000 */
[----:B------:R-:W-:Y:S05]  /*0170*/  BRA.U !UP0, `(.L_x_1) ;  /* 0x0000000108cc7547 */ /* 0x000fea000b800000 */
[----:B------:R-:W-:Y:S01]  /*0180*/  ULOP3.LUT UR5, UR5, 0x7ffffffc, URZ, 0xc0, !UPT ;  /* 0x7ffffffc05057892 */ /* 0x000fe2000f8ec0ff */
[----:B------:R-:W-:-:S03]  /*0190*/  MOV R7, RZ ;  /* 0x000000ff00077202 */ /* 0x000fc60000000f00 */
[----:B------:R-:W-:-:S04]  /*01a0*/  UIADD3 UR5, UPT, UPT, -UR5, URZ, URZ ;  /* 0x000000ff05057290 */ /* 0x000fc8000fffe1ff */
[----:B------:R-:W-:-:S09]  /*01b0*/  UISETP.GE.AND UP0, UPT, UR5, URZ, UPT ;  /* 0x000000ff0500728c */ /* 0x000fd2000bf06270 */
[----:B------:R-:W-:Y:S05]  /*01c0*/  BRA.U UP0, `(.L_x_2) ;  /* 0x00000001009c7547 */ /* 0x000fea000b800000 */
[----:B------:R-:W-:Y:S02]  /*01d0*/  UIADD3 UR8, UPT, UPT, -UR5, URZ, URZ ;  /* 0x000000ff05087290 */ /* 0x000fe4000fffe1ff */
[----:B------:R-:W-:Y:S02]  /*01e0*/  UPLOP3.LUT UP0, UPT, UPT, UPT, UPT, 0x80, 0x8 ;  /* 0x000000000008789c */ /* 0x000fe40003f0f070 */
[----:B------:R-:W-:-:S09]  /*01f0*/  UISETP.GT.AND UP1, UPT, UR8, 0xc, UPT ;  /* 0x0000000c0800788c */ /* 0x000fd2000bf24270 */
[----:B------:R-:W-:Y:S05]  /*0200*/  BRA.U !UP1, `(.L_x_3) ;  /* 0x0000000109507547 */ /* 0x000fea000b800000 */
[----:B------:R-:W-:-:S11]  /*0210*/  UPLOP3.LUT UP0, UPT, UPT, UPT, UPT, 0x40, 0x4 ;  /* 0x000000000004789c */ /* 0x000fd60003f0e870 */
.L_x_4:
[----:B------:R-:W-:Y:S01]  /*0220*/  FADD R7, R6, R7 ;  /* 0x0000000706077221 */ /* 0x000fe20000000000 */
[----:B------:R-:W-:-:S03]  /*0230*/  UIADD3 UR5, UPT, UPT, UR5, 0x10, URZ ;  /* 0x0000001005057890 */ /* 0x000fc6000fffe0ff */
[----:B------:R-:W-:Y:S01]  /*0240*/  FADD R7, R6, R7 ;  /* 0x0000000706077221 */ /* 0x000fe20000000000 */
[----:B------:R-:W-:-:S03]  /*0250*/  UISETP.GE.AND UP1, UPT, UR5, -0xc, UPT ;  /* 0xfffffff40500788c */ /* 0x000fc6000bf26270 */
[----:B------:R-:W-:-:S04]  /*0260*/  FADD R7, R6, R7 ;  /* 0x0000000706077221 */ /* 0x000fc80000000000 */
        /* <DEDUP_REMOVED lines=12> */
[----:B------:R-:W-:Y:S01]  /*0330*/  FADD R7, R6, R7 ;  /* 0x0000000706077221 */ /* 0x000fe20000000000 */
[----:B------:R-:W-:Y:S06]  /*0340*/  BRA.U !UP1, `(.L_x_4) ;  /* 0xfffffffd09b47547 */ /* 0x000fec000b83ffff */
.L_x_3:
[----:B------:R-:W-:-:S04]  /*0350*/  UIADD3 UR8, UPT, UPT, -UR5, URZ, URZ ;  /* 0x000000ff05087290 */ /* 0x000fc8000fffe1ff */
[----:B------:R-:W-:-:S09]  /*0360*/  UISETP.GT.AND UP1, UPT, UR8, 0x4, UPT ;  /* 0x000000040800788c */ /* 0x000fd2000bf24270 */
[----:B------:R-:W-:Y:S05]  /*0370*/  BRA.U !UP1, `(.L_x_5) ;  /* 0x0000000109287547 */ /* 0x000fea000b800000 */
[----:B------:R-:W-:Y:S01]  /*0380*/  FADD R7, R7, R6 ;  /* 0x0000000607077221 */ /* 0x000fe20000000000 */
[----:B------:R-:W-:Y:S02]  /*0390*/  UPLOP3.LUT UP0, UPT, UPT, UPT, UPT, 0x40, 0x4 ;  /* 0x000000000004789c */ /* 0x000fe40003f0e870 */
[----:B------:R-:W-:Y:S01]  /*03a0*/  UIADD3 UR5, UPT, UPT, UR5, 0x8, URZ ;  /* 0x0000000805057890 */ /* 0x000fe2000fffe0ff */
[----:B------:R-:W-:-:S04]  /*03b0*/  FADD R7, R6, R7 ;  /* 0x0000000706077221 */ /* 0x000fc80000000000 */
[----:B------:R-:W-:-:S04]  /*03c0*/  FADD R7, R6, R7 ;  /* 0x0000000706077221 */ /* 0x000fc80000000000 */
[----:B------:R-:W-:-:S04]  /*03d0*/  FADD R7, R6, R7 ;  /* 0x0000000706077221 */ /* 0x000fc80000000000 */
[----:B------:R-:W-:-:S04]  /*03e0*/  FADD R7, R6, R7 ;  /* 0x0000000706077221 */ /* 0x000fc80000000000 */
[----:B------:R-:W-:-:S04]  /*03f0*/  FADD R7, R6, R7 ;  /* 0x0000000706077221 */ /* 0x000fc80000000000 */
[----:B------:R-:W-:-:S04]  /*0400*/  FADD R7, R6, R7 ;  /* 0x0000000706077221 */ /* 0x000fc80000000000 */
[----:B------:R-:W-:-:S07]  /*0410*/  FADD R7, R6, R7 ;  /* 0x0000000706077221 */ /* 0x000fce0000000000 */
.L_x_5:
[----:B------:R-:W-:-:S09]  /*0420*/  UISETP.NE.OR UP0, UPT, UR5, URZ, UP0 ;  /* 0x000000ff0500728c */ /* 0x000fd20008705670 */
[----:B------:R-:W-:Y:S05]  /*0430*/  BRA.U !UP0, `(.L_x_1) ;  /* 0x00000001081c7547 */ /* 0x000fea000b800000 */
.L_x_2:
[----:B------:R-:W-:Y:S01]  /*0440*/  UIADD3 UR5, UPT, UPT, UR5, 0x4, URZ ;  /* 0x0000000405057890 */ /* 0x000fe2000fffe0ff */
[----:B------:R-:W-:-:S03]  /*0450*/  FADD R7, R6, R7 ;  /* 0x0000000706077221 */ /* 0x000fc60000000000 */
[----:B------:R-:W-:Y:S01]  /*0460*/  UISETP.NE.AND UP0, UPT, UR5, URZ, UPT ;  /* 0x000000ff0500728c */ /* 0x000fe2000bf05270 */
[----:B------:R-:W-:-:S04]  /*0470*/  FADD R7, R6, R7 ;  /* 0x0000000706077221 */ /* 0x000fc80000000000 */
[----:B------:R-:W-:-:S04]  /*0480*/  FADD R7, R6, R7 ;  /* 0x0000000706077221 */ /* 0x000fc80000000000 */
[----:B------:R-:W-:Y:S01]  /*0490*/  FADD R7, R6, R7 ;  /* 0x0000000706077221 */ /* 0x000fe20000000000 */
[----:B------:R-:W-:Y:S06]  /*04a0*/  BRA.U UP0, `(.L_x_2) ;  /* 0xfffffffd00e47547 */ /* 0x000fec000b83ffff */
.L_x_1:
[----:B------:R-:W-:-:S09]  /*04b0*/  UISETP.NE.AND UP0, UPT, UR4, URZ, UPT ;  /* 0x000000ff0400728c */ /* 0x000fd2000bf05270 */
[----:B------:R-:W-:Y:S05]  /*04c0*/  BRA.U !UP0, `(.L_x_0) ;  /* 0x0000000108147547 */ /* 0x000fea000b800000 */
[----:B------:R-:W-:-:S12]  /*04d0*/  UIADD3 UR4, UPT, UPT, -UR4, URZ, URZ ;  /* 0x000000ff04047290 */ /* 0x000fd8000fffe1ff */
.L_x_6:
[----:B------:R-:W-:Y:S01]  /*04e0*/  UIADD3 UR4, UPT, UPT, UR4, 0x1, URZ ;  /* 0x0000000104047890 */ /* 0x000fe2000fffe0ff */
[----:B------:R-:W-:-:S03]  /*04f0*/  FADD R7, R6, R7 ;  /* 0x0000000706077221 */ /* 0x000fc60000000000 */
[----:B------:R-:W-:-:S09]  /*0500*/  UISETP.NE.AND UP0, UPT, UR4, URZ, UPT ;  /* 0x000000ff0400728c */ /* 0x000fd2000bf05270 */
[----:B------:R-:W-:Y:S05]  /*0510*/  BRA.U UP0, `(.L_x_6) ;  /* 0xfffffffd00f07547 */ /* 0x000fea000b83ffff */
.L_x_0:
[----:B------:R-:W0:Y:S02]  /*0520*/  LDC.64 R2, c[0x0][0x390] ;  /* 0x0000e400ff027b82 */ /* 0x000e240000000a00 */
[----:B0-----:R-:W-:-:S05]  /*0530*/  IMAD.WIDE R2, R0, 0x4, R2 ;  /* 0x0000000400027825 */ /* 0x001fca00078e0202 */
[----:B------:R-:W-:Y:S01]  /*0540*/  STG.E desc[UR6][R2.64], R7 ;  /* 0x0000000702007986 */ /* 0x000fe2000c101906 */
[----:B------:R-:W-:Y:S05]  /*0550*/  EXIT ;  /* 0x000000000000794d */ /* 0x000fea0003800000 */
.L_x_7:
[----:B------:R-:W-:-:S00]  /*0560*/  BRA `(.L_x_7) ;  /* 0xfffffffc00fc7947 */ /* 0x000fc0000383ffff */
[----:B------:R-:W-:-:S00]  /*0570*/  NOP ;  /* 0x0000000000007918 */ /* 0x000fc00000000000 */
        /* <DEDUP_REMOVED lines=8> */
.L_x_8:


//--------------------- .nv.shared.reserved.0     --------------------------
	.section	.nv.shared.reserved.0,"aw",@nobits
	.weak		__nv_reservedSMEM_offset_0_alias
	.size		__nv_reservedSMEM_offset_0_alias, 0, 64
	.other		__nv_reservedSMEM_offset_0_alias,@"STO_CUDA_RESERVED_SHARED STV_DEFAULT"
__nv_reservedSMEM_offset_0_alias:
	.zero		0
	.zero		64


//--------------------- .nv.constant0._Z12vectorKernelPfS_S_ii --------------------------
	.section	.nv.constant0._Z12vectorKernelPfS_S_ii,"a",@progbits
	.sectionflags	@""
	.align	4
.nv.constant0._Z12vectorKernelPfS_S_ii:
	.zero		928


//--------------------- SYMBOLS --------------------------

	.type		.nv.reservedSmem.offset0,@object
	.size		.nv.reservedSmem.offset0,0x4
